	.headerflags	@"EF_CUDA_TEXMODE_UNIFIED EF_CUDA_64BIT_ADDRESS EF_CUDA_ACCELERATORS EF_CUDA_SM90 EF_CUDA_VIRTUAL_SM(EF_CUDA_SM90)"
	.elftype	@"ET_EXEC"


//--------------------- .nv.info                  --------------------------
	.section	.nv.info,"",@"SHT_CUDA_INFO"
	.align	4


	//----- nvinfo : EIATTR_REGCOUNT
	.align		4
        /*0000*/ 	.byte	0x04, 0x2f
        /*0002*/ 	.short	(.L_1 - .L_0)
	.align		4
.L_0:
        /*0004*/ 	.word	index@(triton_poi_fused_2)
        /*0008*/ 	.word	0x0000001b


	//----- nvinfo : EIATTR_MIN_STACK_SIZE
	.align		4
.L_1:
        /*000c*/ 	.byte	0x04, 0x12
        /*000e*/ 	.short	(.L_3 - .L_2)
	.align		4
.L_2:
        /*0010*/ 	.word	index@(triton_poi_fused_2)
        /*0014*/ 	.word	0x00000000


	//----- nvinfo : EIATTR_FRAME_SIZE
	.align		4
.L_3:
        /*0018*/ 	.byte	0x04, 0x11
        /*001a*/ 	.short	(.L_5 - .L_4)
	.align		4
.L_4:
        /*001c*/ 	.word	index@(triton_poi_fused_2)
        /*0020*/ 	.word	0x00000000


	//----- nvinfo : EIATTR_MIN_STACK_SIZE
	.align		4
.L_5:
        /*0024*/ 	.byte	0x04, 0x12
        /*0026*/ 	.short	(.L_7 - .L_6)
	.align		4
.L_6:
        /*0028*/ 	.word	index@(triton_poi_fused_2)
        /*002c*/ 	.word	0x00000000
.L_7:


//--------------------- .nv.info.triton_poi_fused_2 --------------------------
	.section	.nv.info.triton_poi_fused_2,"",@"SHT_CUDA_INFO"
	.sectionflags	@""
	.align	4


	//----- nvinfo : EIATTR_CUDA_API_VERSION
	.align		4
        /*0000*/ 	.byte	0x04, 0x37
        /*0002*/ 	.short	(.L_9 - .L_8)
.L_8:
        /*0004*/ 	.word	0x0000007c


	//----- nvinfo : EIATTR_KPARAM_INFO
	.align		4
.L_9:
        /*0008*/ 	.byte	0x04, 0x17
        /*000a*/ 	.short	(.L_11 - .L_10)
.L_10:
        /*000c*/ 	.word	0x00000000
        /*0010*/ 	.short	0x0003
        /*0012*/ 	.short	0x0014
        /*0014*/ 	.byte	0x00, 0xf0, 0x11, 0x00


	//----- nvinfo : EIATTR_KPARAM_INFO
	.align		4
.L_11:
        /*0018*/ 	.byte	0x04, 0x17
        /*001a*/ 	.short	(.L_13 - .L_12)
.L_12:
        /*001c*/ 	.word	0x00000000
        /*0020*/ 	.short	0x0002
        /*0022*/ 	.short	0x0010
        /*0024*/ 	.byte	0x00, 0xf0, 0x11, 0x00


	//----- nvinfo : EIATTR_KPARAM_INFO
	.align		4
.L_13:
        /*0028*/ 	.byte	0x04, 0x17
        /*002a*/ 	.short	(.L_15 - .L_14)
.L_14:
        /*002c*/ 	.word	0x00000000
        /*0030*/ 	.short	0x0001
        /*0032*/ 	.short	0x0008
        /*0034*/ 	.byte	0x00, 0xf4, 0x21, 0x00


	//----- nvinfo : EIATTR_KPARAM_INFO
	.align		4
.L_15:
        /*0038*/ 	.byte	0x04, 0x17
        /*003a*/ 	.short	(.L_17 - .L_16)
.L_16:
        /*003c*/ 	.word	0x00000000
        /*0040*/ 	.short	0x0000
        /*0042*/ 	.short	0x0000
        /*0044*/ 	.byte	0x00, 0xf4, 0x21, 0x00


	//----- nvinfo : EIATTR_SPARSE_MMA_MASK
	.align		4
.L_17:
        /*0048*/ 	.byte	0x03, 0x50
        /*004a*/ 	.short	0x0000


	//----- nvinfo : EIATTR_MAXREG_COUNT
	.align		4
        /*004c*/ 	.byte	0x03, 0x1b
        /*004e*/ 	.short	0x00ff


	//----- nvinfo : EIATTR_EXIT_INSTR_OFFSETS
	.align		4
        /*0050*/ 	.byte	0x04, 0x1c
        /*0052*/ 	.short	(.L_19 - .L_18)


	//   ....[0]....
.L_18:
        /*0054*/ 	.word	0x000004f0


	//   ....[1]....
        /*0058*/ 	.word	0x00000540


	//----- nvinfo : EIATTR_REQNTID
	.align		4
.L_19:
        /*005c*/ 	.byte	0x04, 0x10
        /*005e*/ 	.short	(.L_21 - .L_20)
.L_20:
        /*0060*/ 	.word	0x00000080
        /*0064*/ 	.word	0x00000001
        /*0068*/ 	.word	0x00000001


	//----- nvinfo : EIATTR_CBANK_PARAM_SIZE
	.align		4
.L_21:
        /*006c*/ 	.byte	0x03, 0x19
        /*006e*/ 	.short	0x0018


	//----- nvinfo : EIATTR_PARAM_CBANK
	.align		4
        /*0070*/ 	.byte	0x04, 0x0a
        /*0072*/ 	.short	(.L_23 - .L_22)
	.align		4
.L_22:
        /*0074*/ 	.word	index@(.nv.constant0.triton_poi_fused_2)
        /*0078*/ 	.short	0x0210
        /*007a*/ 	.short	0x0018


	//----- nvinfo : EIATTR_SW_WAR
	.align		4
.L_23:
        /*007c*/ 	.byte	0x04, 0x36
        /*007e*/ 	.short	(.L_25 - .L_24)
.L_24:
        /*0080*/ 	.word	0x00000008
.L_25:


//--------------------- .nv.callgraph             --------------------------
	.section	.nv.callgraph,"",@"SHT_CUDA_CALLGRAPH"
	.align	4
	.sectionentsize	8
	.align		4
        /*0000*/ 	.word	0x00000000
	.align		4
        /*0004*/ 	.word	0xffffffff
	.align		4
        /*0008*/ 	.word	0x00000000
	.align		4
        /*000c*/ 	.word	0xfffffffe
	.align		4
        /*0010*/ 	.word	0x00000000
	.align		4
        /*0014*/ 	.word	0xfffffffd
	.align		4
        /*0018*/ 	.word	0x00000000
	.align		4
        /*001c*/ 	.word	0xfffffffc


//--------------------- .text.triton_poi_fused_2  --------------------------
	.section	.text.triton_poi_fused_2,"ax",@progbits
	.sectionflags	@"SHF_BARRIERS=1"
	.align	128
        .global         triton_poi_fused_2
        .type           triton_poi_fused_2,@function
        .size           triton_poi_fused_2,(.L_x_1 - triton_poi_fused_2)
        .other          triton_poi_fused_2,@"STO_CUDA_ENTRY STV_DEFAULT"
triton_poi_fused_2:
.text.triton_poi_fused_2:
[----:B------:R-:W0:Y:S02]  /*0000*/  LDC R1, c[0x0][0x28] ;  /* 0x00000a00ff017b82 */ /* 0x000e240000000800 */
[----:B------:R-:W1:Y:S01]  /*0010*/  S2R R2, SR_TID.X ;  /* 0x0000000000027919 */ /* 0x000e620000002100 */
[----:B------:R-:W2:Y:S01]  /*0020*/  LDC.64 R8, c[0x0][0x210] ;  /* 0x00008400ff087b82 */ /* 0x000ea20000000a00 */
[----:B------:R-:W-:Y:S01]  /*0030*/  CS2R R6, SRZ ;  /* 0x0000000000067805 */ /* 0x000fe2000001ff00 */
[----:B------:R-:W-:Y:S01]  /*0040*/  ULDC.64 UR6, c[0x0][0x208] ;  /* 0x0000820000067ab9 */ /* 0x000fe20000000a00 */
[----:B------:R-:W3:Y:S01]  /*0050*/  S2R R0, SR_CTAID.X ;  /* 0x0000000000007919 */ /* 0x000ee20000002500 */
[----:B------:R-:W4:Y:S01]  /*0060*/  S2R R16, SR_CTAID.Y ;  /* 0x0000000000107919 */ /* 0x000f220000002600 */
[----:B------:R-:W-:Y:S02]  /*0070*/  CS2R R10, SRZ ;  /* 0x00000000000a7805 */ /* 0x000fe4000001ff00 */
[----:B-1----:R-:W-:Y:S01]  /*0080*/  SHF.R.U32.HI R19, RZ, 0x2, R2 ;  /* 0x00000002ff137819 */ /* 0x002fe20000011602 */
[----:B------:R-:W-:Y:S02]  /*0090*/  IMAD.SHL.U32 R3, R2, 0x4, RZ ;  /* 0x0000000402037824 */ /* 0x000fe400078e00ff */
[----:B---3--:R-:W-:Y:S01]  /*00a0*/  IMAD.SHL.U32 R0, R0, 0x10, RZ ;  /* 0x0000001000007824 */ /* 0x008fe200078e00ff */
[----:B------:R-:W-:Y:S01]  /*00b0*/  SGXT.U32 R19, R19, 0x5 ;  /* 0x000000051313781a */ /* 0x000fe20000000000 */
[----:B----4-:R-:W-:-:S03]  /*00c0*/  IMAD.SHL.U32 R18, R16, 0x40, RZ ;  /* 0x0000004010127824 */ /* 0x010fc600078e00ff */
[----:B------:R-:W-:Y:S02]  /*00d0*/  LOP3.LUT R5, R0, 0xc, R3, 0xf8, !PT ;  /* 0x0000000c00057812 */ /* 0x000fe400078ef803 */
[----:B------:R-:W-:Y:S02]  /*00e0*/  LOP3.LUT R4, R18, R19, RZ, 0xfc, !PT ;  /* 0x0000001312047212 */ /* 0x000fe400078efcff */
[----:B------:R-:W-:-:S03]  /*00f0*/  ISETP.GE.AND P0, PT, R5, 0x10, PT ;  /* 0x000000100500780c */ /* 0x000fc60003f06270 */
[----:B------:R-:W-:Y:S01]  /*0100*/  IMAD R13, R4, 0x10, R5 ;  /* 0x00000010040d7824 */ /* 0x000fe200078e0205 */
[----:B------:R-:W-:-:S03]  /*0110*/  CS2R R4, SRZ ;  /* 0x0000000000047805 */ /* 0x000fc6000001ff00 */
[C---:B------:R-:W-:Y:S02]  /*0120*/  VIADD R15, R13.reuse, 0x200 ;  /* 0x000002000d0f7836 */ /* 0x040fe40000000000 */
[----:B--2---:R-:W-:-:S04]  /*0130*/  IMAD.WIDE R12, R13, 0x4, R8 ;  /* 0x000000040d0c7825 */ /* 0x004fc800078e0208 */
[----:B------:R-:W-:Y:S01]  /*0140*/  IMAD.WIDE R14, R15, 0x4, R8 ;  /* 0x000000040f0e7825 */ /* 0x000fe200078e0208 */
[----:B------:R-:W-:Y:S01]  /*0150*/  CS2R R8, SRZ ;  /* 0x0000000000087805 */ /* 0x000fe2000001ff00 */
[----:B------:R1:W2:Y:S05]  /*0160*/  @!P0 LDG.E.EL.128 R4, desc[UR6][R12.64] ;  /* 0x000000060c048981 */ /* 0x0002aa000c2e1d00 */
[----:B------:R3:W4:Y:S01]  /*0170*/  @!P0 LDG.E.EL.128 R8, desc[UR6][R14.64] ;  /* 0x000000060e088981 */ /* 0x000722000c2e1d00 */
[----:B------:R-:W5:Y:S01]  /*0180*/  S2UR UR5, SR_CgaCtaId ;  /* 0x00000000000579c3 */ /* 0x000f620000008800 */
[----:B------:R-:W-:Y:S01]  /*0190*/  IMAD.SHL.U32 R17, R2, 0x100, RZ ;  /* 0x0000010002117824 */ /* 0x000fe200078e00ff */
[----:B------:R-:W-:Y:S01]  /*01a0*/  UMOV UR4, 0x400 ;  /* 0x0000040000047882 */ /* 0x000fe20000000000 */
[----:B------:R-:W-:-:S03]  /*01b0*/  SHF.R.S32.HI R16, RZ, 0x19, R16 ;  /* 0x00000019ff107819 */ /* 0x000fc60000011410 */
[----:B------:R-:W-:Y:S02]  /*01c0*/  LOP3.LUT R20, R17, 0x300, RZ, 0xc0, !PT ;  /* 0x0000030011147812 */ /* 0x000fe400078ec0ff */
[----:B------:R-:W-:Y:S02]  /*01d0*/  SHF.R.U32.HI R17, RZ, 0x2, R2 ;  /* 0x00000002ff117819 */ /* 0x000fe40000011602 */
[C---:B------:R-:W-:Y:S02]  /*01e0*/  LOP3.LUT R19, R20.reuse, R19, RZ, 0xfc, !PT ;  /* 0x0000001314137212 */ /* 0x040fe400078efcff */
[C---:B-1----:R-:W-:Y:S02]  /*01f0*/  LOP3.LUT R12, R20.reuse, 0x40, RZ, 0xfc, !PT ;  /* 0x00000040140c7812 */ /* 0x042fe400078efcff */
[C---:B------:R-:W-:Y:S02]  /*0200*/  LOP3.LUT R22, R20.reuse, 0x80, RZ, 0xfc, !PT ;  /* 0x0000008014167812 */ /* 0x040fe400078efcff */
[----:B------:R-:W-:-:S02]  /*0210*/  LOP3.LUT R24, R20, 0xc0, RZ, 0xfc, !PT ;  /* 0x000000c014187812 */ /* 0x000fc400078efcff */
[-C--:B------:R-:W-:Y:S02]  /*0220*/  LEA.HI R20, R20, R19.reuse, RZ, 0x1c ;  /* 0x0000001314147211 */ /* 0x080fe400078fe0ff */
[-C--:B------:R-:W-:Y:S02]  /*0230*/  LEA.HI R12, R12, R19.reuse, RZ, 0x1c ;  /* 0x000000130c0c7211 */ /* 0x080fe400078fe0ff */
[-C--:B------:R-:W-:Y:S01]  /*0240*/  LEA.HI R22, R22, R19.reuse, RZ, 0x1c ;  /* 0x0000001316167211 */ /* 0x080fe200078fe0ff */
[----:B-----5:R-:W-:Y:S01]  /*0250*/  UPRMT UR4, UR5, 0x654, UR4 ;  /* 0x0000065405047896 */ /* 0x020fe20008000004 */
[----:B------:R-:W-:Y:S02]  /*0260*/  LEA.HI R24, R24, R19, RZ, 0x1c ;  /* 0x0000001318187211 */ /* 0x000fe400078fe0ff */
[----:B---3--:R-:W-:Y:S02]  /*0270*/  LOP3.LUT R14, R17, 0x1c, RZ, 0xc0, !PT ;  /* 0x0000001c110e7812 */ /* 0x008fe400078ec0ff */
[----:B------:R-:W-:-:S02]  /*0280*/  LOP3.LUT R17, R3, 0x1fc, RZ, 0xc0, !PT ;  /* 0x000001fc03117812 */ /* 0x000fc400078ec0ff */
[----:B------:R-:W-:Y:S02]  /*0290*/  LEA R19, R20, UR4, 0x2 ;  /* 0x0000000414137c11 */ /* 0x000fe4000f8e10ff */
[----:B------:R-:W-:Y:S01]  /*02a0*/  LEA R20, R12, UR4, 0x2 ;  /* 0x000000040c147c11 */ /* 0x000fe2000f8e10ff */
[----:B------:R-:W-:Y:S01]  /*02b0*/  IMAD.IADD R14, R17, 0x1, R14 ;  /* 0x00000001110e7824 */ /* 0x000fe200078e020e */
[----:B------:R-:W-:Y:S02]  /*02c0*/  LEA R21, R22, UR4, 0x2 ;  /* 0x0000000416157c11 */ /* 0x000fe4000f8e10ff */
[----:B------:R-:W-:Y:S02]  /*02d0*/  LEA R24, R24, UR4, 0x2 ;  /* 0x0000000418187c11 */ /* 0x000fe4000f8e10ff */
[----:B------:R-:W-:Y:S02]  /*02e0*/  LEA R14, R14, UR4, 0x2 ;  /* 0x000000040e0e7c11 */ /* 0x000fe4000f8e10ff */
[----:B------:R-:W-:Y:S01]  /*02f0*/  LOP3.LUT R3, R18, 0x3c, R3, 0xf8, !PT ;  /* 0x0000003c12037812 */ /* 0x000fe200078ef803 */
[----:B--2---:R-:W-:Y:S04]  /*0300*/  STS [R19], R4 ;  /* 0x0000000413007388 */ /* 0x004fe80000000800 */
[----:B------:R1:W-:Y:S04]  /*0310*/  STS [R20+0x100], R5 ;  /* 0x0001000514007388 */ /* 0x0003e80000000800 */
[----:B------:R2:W-:Y:S04]  /*0320*/  STS [R21+0x200], R6 ;  /* 0x0002000615007388 */ /* 0x0005e80000000800 */
[----:B------:R3:W-:Y:S01]  /*0330*/  STS [R24+0x300], R7 ;  /* 0x0003000718007388 */ /* 0x0007e20000000800 */
[----:B-1----:R-:W1:Y:S03]  /*0340*/  LDC.64 R4, c[0x0][0x218] ;  /* 0x00008600ff047b82 */ /* 0x002e660000000a00 */
[----:B----4-:R4:W-:Y:S01]  /*0350*/  STS [R19+0x80], R8 ;  /* 0x0000800813007388 */ /* 0x0109e20000000800 */
[----:B--2---:R-:W-:-:S03]  /*0360*/  SGXT R6, R16, 0x1 ;  /* 0x000000011006781a */ /* 0x004fc60000000200 */
[----:B------:R-:W-:Y:S01]  /*0370*/  STS [R20+0x180], R9 ;  /* 0x0001800914007388 */ /* 0x000fe20000000800 */
[----:B------:R-:W-:-:S03]  /*0380*/  LEA.HI R6, R6, R3, RZ, 0x5 ;  /* 0x0000000306067211 */ /* 0x000fc600078f28ff */
[----:B------:R-:W-:Y:S01]  /*0390*/  STS [R21+0x280], R10 ;  /* 0x0002800a15007388 */ /* 0x000fe20000000800 */
[----:B---3--:R-:W-:Y:S01]  /*03a0*/  SHF.R.U32.HI R7, RZ, 0x4, R2 ;  /* 0x00000004ff077819 */ /* 0x008fe20000011602 */
[----:B------:R-:W-:Y:S02]  /*03b0*/  IMAD.SHL.U32 R2, R6, 0x10, RZ ;  /* 0x0000001006027824 */ /* 0x000fe400078e00ff */
[----:B------:R-:W-:Y:S01]  /*03c0*/  STS [R24+0x380], R11 ;  /* 0x0003800b18007388 */ /* 0x000fe20000000800 */
[----:B------:R-:W-:Y:S02]  /*03d0*/  SGXT.U32 R7, R7, 0x3 ;  /* 0x000000030707781a */ /* 0x000fe40000000000 */
[----:B----4-:R-:W-:Y:S01]  /*03e0*/  LOP3.LUT R8, R17, 0x200, RZ, 0xfc, !PT ;  /* 0x0000020011087812 */ /* 0x010fe200078efcff */
[----:B------:R-:W-:Y:S01]  /*03f0*/  BAR.SYNC.DEFER_BLOCKING 0x0 ;  /* 0x0000000000007b1d */ /* 0x000fe20000010000 */
[----:B------:R-:W-:Y:S02]  /*0400*/  LOP3.LUT R7, R0, R7, RZ, 0xfc, !PT ;  /* 0x0000000700077212 */ /* 0x000fe400078efcff */
[----:B------:R-:W-:-:S02]  /*0410*/  LOP3.LUT R6, R6, 0xffffffe0, RZ, 0xc0, !PT ;  /* 0xffffffe006067812 */ /* 0x000fc400078ec0ff */
[----:B------:R-:W-:Y:S02]  /*0420*/  LOP3.LUT R2, R2, 0xfffffe00, RZ, 0xc0, !PT ;  /* 0xfffffe0002027812 */ /* 0x000fe400078ec0ff */
[C---:B------:R-:W-:Y:S02]  /*0430*/  LOP3.LUT R0, R7.reuse, 0x8, RZ, 0xfc, !PT ;  /* 0x0000000807007812 */ /* 0x040fe400078efcff */
[----:B------:R-:W-:Y:S02]  /*0440*/  SHF.R.U32.HI R8, RZ, 0x4, R8 ;  /* 0x00000004ff087819 */ /* 0x000fe40000011608 */
[----:B------:R-:W-:Y:S02]  /*0450*/  IADD3 R6, R2, R3, -R6 ;  /* 0x0000000302067210 */ /* 0x000fe40007ffe806 */
[C---:B------:R-:W-:Y:S02]  /*0460*/  ISETP.GE.AND P1, PT, R7.reuse, 0x10, PT ;  /* 0x000000100700780c */ /* 0x040fe40003f26270 */
[----:B------:R-:W-:Y:S01]  /*0470*/  ISETP.GE.AND P0, PT, R0, 0x10, PT ;  /* 0x000000100000780c */ /* 0x000fe20003f06270 */
[----:B------:R-:W-:Y:S01]  /*0480*/  IMAD R3, R7, 0x20, R6 ;  /* 0x0000002007037824 */ /* 0x000fe200078e0206 */
[----:B------:R-:W-:-:S03]  /*0490*/  LOP3.LUT R8, R8, 0x3c, RZ, 0xc0, !PT ;  /* 0x0000003c08087812 */ /* 0x000fc600078ec0ff */
[----:B-1----:R-:W-:Y:S01]  /*04a0*/  IMAD.WIDE R2, R3, 0x4, R4 ;  /* 0x0000000403027825 */ /* 0x002fe200078e0204 */
[----:B------:R-:W1:Y:S03]  /*04b0*/  LDS.128 R12, [R14] ;  /* 0x000000000e0c7984 */ /* 0x000e660000000c00 */
[----:B------:R-:W-:-:S05]  /*04c0*/  IMAD.IADD R8, R17, 0x1, R8 ;  /* 0x0000000111087824 */ /* 0x000fca00078e0208 */
[----:B------:R-:W-:Y:S01]  /*04d0*/  LEA R8, R8, UR4, 0x2 ;  /* 0x0000000408087c11 */ /* 0x000fe2000f8e10ff */
[----:B-1----:R1:W-:Y:S01]  /*04e0*/  @!P1 STG.E.128 desc[UR6][R2.64], R12 ;  /* 0x0000000c02009986 */ /* 0x0023e2000c101d06 */
[----:B------:R-:W-:Y:S05]  /*04f0*/  @P0 EXIT ;  /* 0x000000000000094d */ /* 0x000fea0003800000 */
[----:B------:R-:W0:Y:S01]  /*0500*/  LDS.128 R8, [R8+0x800] ;  /* 0x0008000008087984 */ /* 0x000e220000000c00 */
[----:B-1----:R-:W-:-:S04]  /*0510*/  IMAD R3, R0, 0x20, R6 ;  /* 0x0000002000037824 */ /* 0x002fc800078e0206 */
[----:B------:R-:W-:-:S05]  /*0520*/  IMAD.WIDE R4, R3, 0x4, R4 ;  /* 0x0000000403047825 */ /* 0x000fca00078e0204 */
[----:B0-----:R-:W-:Y:S01]  /*0530*/  STG.E.128 desc[UR6][R4.64], R8 ;  /* 0x0000000804007986 */ /* 0x001fe2000c101d06 */
[----:B------:R-:W-:Y:S05]  /*0540*/  EXIT ;  /* 0x000000000000794d */ /* 0x000fea0003800000 */
.L_x_0:
[----:B------:R-:W-:-:S00]  /*0550*/  BRA `(.L_x_0) ;  /* 0xfffffffc00fc7947 */ /* 0x000fc0000383ffff */
[----:B------:R-:W-:-:S00]  /*0560*/  NOP ;  /* 0x0000000000007918 */ /* 0x000fc00000000000 */
        /* <DEDUP_REMOVED lines=9> */
.L_x_1:


//--------------------- .nv.shared.triton_poi_fused_2 --------------------------
	.section	.nv.shared.triton_poi_fused_2,"aw",@nobits
	.sectionflags	@""
	.align	16
	.zero		1024


//--------------------- .nv.constant0.triton_poi_fused_2 --------------------------
	.section	.nv.constant0.triton_poi_fused_2,"a",@progbits
	.sectionflags	@""
	.align	4
.nv.constant0.triton_poi_fused_2:
	.zero		552
